//
// Generated by NVIDIA NVVM Compiler
//
// Compiler Build ID: CL-36424714
// Cuda compilation tools, release 13.0, V13.0.88
// Based on NVVM 20.0.0
//

.version 9.0
.target sm_100
.address_size 64

	// .globl	_Z3fooPi

.visible .entry _Z3fooPi(
	.param .u64 .ptr .align 1 _Z3fooPi_param_0
)
{
	.reg .b32 	%r<3>;
	.reg .b64 	%rd<5>;

	ld.param.u64 	%rd1, [_Z3fooPi_param_0];
	cvta.to.global.u64 	%rd2, %rd1;
	mov.u32 	%r1, %tid.x;
	mul.wide.u32 	%rd3, %r1, 4;
	add.s64 	%rd4, %rd2, %rd3;
	mov.b32 	%r2, 2;
	st.global.u32 	[%rd4], %r2;
	bar.sync 	0;
	ret;

}


// ===== COMPILED SASS (sm_100) =====

	.target	sm_100

	.elftype	@"ET_EXEC"


//--------------------- .note.nv.tkinfo           --------------------------
	.section	.note.nv.tkinfo,"",@"SHT_NOTE"
	.sectionflags	@"SHF_NOTE_NV_TKINFO"
	.tkinfo
        /*0018*/ 	.word	0x00000002
        /*0030*/ 	.string	""
        /*0030*/ 	.string	"ptxas"
        /*0030*/ 	.string	"Cuda compilation tools, release 13.0, V13.0.88"
        /*0030*/ 	.string	"Build cuda_13.0.r13.0/compiler.36424714_0"
        /*0030*/ 	.string	"-arch sm_100 -m 64 "



//--------------------- .note.nv.cuinfo           --------------------------
	.section	.note.nv.cuinfo,"",@"SHT_NOTE"
	.sectionflags	@"SHF_NOTE_NV_CUINFO"
        /*0018*/ 	.short	0x0002
        /*001a*/ 	.short	0x0064
        /*001c*/ 	.short	0x0082
	.zero		2


//--------------------- .nv.info                  --------------------------
	.section	.nv.info,"",@"SHT_CUDA_INFO"
	.align	4


	//----- nvinfo : EIATTR_REGCOUNT
	.align		4
        /*0000*/ 	.byte	0x04, 0x2f
        /*0002*/ 	.short	(.L_1 - .L_0)
	.align		4
.L_0:
        /*0004*/ 	.word	index@(_Z3fooPi)
        /*0008*/ 	.word	0x0000000a


	//----- nvinfo : EIATTR_FRAME_SIZE
	.align		4
.L_1:
        /*000c*/ 	.byte	0x04, 0x11
        /*000e*/ 	.short	(.L_3 - .L_2)
	.align		4
.L_2:
        /*0010*/ 	.word	index@(_Z3fooPi)
        /*0014*/ 	.word	0x00000000


	//----- nvinfo : EIATTR_MIN_STACK_SIZE
	.align		4
.L_3:
        /*0018*/ 	.byte	0x04, 0x12
        /*001a*/ 	.short	(.L_5 - .L_4)
	.align		4
.L_4:
        /*001c*/ 	.word	index@(_Z3fooPi)
        /*0020*/ 	.word	0x00000000
.L_5:


//--------------------- .nv.compat                --------------------------
	.section	.nv.compat,"",@"SHT_CUDA_COMPAT_INFO"
	.align	4
        /*0000*/ 	.byte	0x02, 0x09, 0x00, 0x00, 0x02, 0x02, 0x01, 0x00, 0x02, 0x05, 0x05, 0x00, 0x03, 0x07, 0x01, 0x01
        /*0010*/ 	.byte	0x02, 0x03, 0x00, 0x00, 0x02, 0x06, 0x01, 0x00, 0x04, 0x0b, 0x08, 0x00, 0x09, 0x00, 0x00, 0x00
        /*0020*/ 	.byte	0x00, 0x00, 0x00, 0x00


//--------------------- .nv.info._Z3fooPi         --------------------------
	.section	.nv.info._Z3fooPi,"",@"SHT_CUDA_INFO"
	.sectionflags	@""
	.align	4


	//----- nvinfo : EIATTR_CUDA_API_VERSION
	.align		4
        /*0000*/ 	.byte	0x04, 0x37
        /*0002*/ 	.short	(.L_7 - .L_6)
.L_6:
        /*0004*/ 	.word	0x00000082


	//----- nvinfo : EIATTR_KPARAM_INFO
	.align		4
.L_7:
        /*0008*/ 	.byte	0x04, 0x17
        /*000a*/ 	.short	(.L_9 - .L_8)
.L_8:
        /*000c*/ 	.word	0x00000000
        /*0010*/ 	.short	0x0000
        /*0012*/ 	.short	0x0000
        /*0014*/ 	.byte	0x00, 0xf5, 0x21, 0x00


	//----- nvinfo : EIATTR_SPARSE_MMA_MASK
	.align		4
.L_9:
        /*0018*/ 	.byte	0x03, 0x50
        /*001a*/ 	.short	0x0000


	//----- nvinfo : EIATTR_MAXREG_COUNT
	.align		4
        /*001c*/ 	.byte	0x03, 0x1b
        /*001e*/ 	.short	0x00ff


	//----- nvinfo : EIATTR_NUM_BARRIERS
	.align		4
        /*0020*/ 	.byte	0x02, 0x4c
        /*0022*/ 	.byte	0x01
	.zero		1


	//----- nvinfo : EIATTR_MERCURY_ISA_VERSION
	.align		4
        /*0024*/ 	.byte	0x03, 0x5f
        /*0026*/ 	.short	0x0101


	//----- nvinfo : EIATTR_VRC_CTA_INIT_COUNT
	.align		4
        /*0028*/ 	.byte	0x02, 0x4a
	.zero		1
	.zero		1


	//----- nvinfo : EIATTR_EXIT_INSTR_OFFSETS
	.align		4
        /*002c*/ 	.byte	0x04, 0x1c
        /*002e*/ 	.short	(.L_11 - .L_10)


	//   ....[0]....
.L_10:
        /*0030*/ 	.word	0x00000080


	//----- nvinfo : EIATTR_CBANK_PARAM_SIZE
	.align		4
.L_11:
        /*0034*/ 	.byte	0x03, 0x19
        /*0036*/ 	.short	0x0008


	//----- nvinfo : EIATTR_PARAM_CBANK
	.align		4
        /*0038*/ 	.byte	0x04, 0x0a
        /*003a*/ 	.short	(.L_13 - .L_12)
	.align		4
.L_12:
        /*003c*/ 	.word	index@(.nv.constant0._Z3fooPi)
        /*0040*/ 	.short	0x0380
        /*0042*/ 	.short	0x0008


	//----- nvinfo : EIATTR_SW_WAR
	.align		4
.L_13:
        /*0044*/ 	.byte	0x04, 0x36
        /*0046*/ 	.short	(.L_15 - .L_14)
.L_14:
        /*0048*/ 	.word	0x00000008
.L_15:


//--------------------- .nv.callgraph             --------------------------
	.section	.nv.callgraph,"",@"SHT_CUDA_CALLGRAPH"
	.align	4
	.sectionentsize	8
	.align		4
        /*0000*/ 	.word	0x00000000
	.align		4
        /*0004*/ 	.word	0xffffffff
	.align		4
        /*0008*/ 	.word	0x00000000
	.align		4
        /*000c*/ 	.word	0xfffffffe
	.align		4
        /*0010*/ 	.word	0x00000000
	.align		4
        /*0014*/ 	.word	0xfffffffd
	.align		4
        /*0018*/ 	.word	0x00000000
	.align		4
        /*001c*/ 	.word	0xfffffffc


//--------------------- .text._Z3fooPi            --------------------------
	.section	.text._Z3fooPi,"ax",@progbits
	.align	128
        .global         _Z3fooPi
        .type           _Z3fooPi,@function
        .size           _Z3fooPi,(.L_x_1 - _Z3fooPi)
        .other          _Z3fooPi,@"STO_CUDA_ENTRY STV_DEFAULT"
_Z3fooPi:
.text._Z3fooPi:
[----:B------:R-:W-:Y:S01]  /*0000*/  LDC R1, c[0x0][0x37c] ;  /* 0x0000df00ff017b82 */ /* 0x000fe20000000800 */
[----:B------:R-:W0:Y:S07]  /*0010*/  S2R R5, SR_TID.X ;  /* 0x0000000000057919 */ /* 0x000e2e0000002100 */
[----:B------:R-:W0:Y:S01]  /*0020*/  LDC.64 R2, c[0x0][0x380] ;  /* 0x0000e000ff027b82 */ /* 0x000e220000000a00 */
[----:B------:R-:W1:Y:S01]  /*0030*/  LDCU.64 UR4, c[0x0][0x358] ;  /* 0x00006b00ff0477ac */ /* 0x000e620008000a00 */
[----:B------:R-:W-:-:S02]  /*0040*/  HFMA2 R7, -RZ, RZ, 0, 1.1920928955078125e-07 ;  /* 0x00000002ff077431 */ /* 0x000fc400000001ff */
[----:B0-----:R-:W-:-:S05]  /*0050*/  IMAD.WIDE.U32 R2, R5, 0x4, R2 ;  /* 0x0000000405027825 */ /* 0x001fca00078e0002 */
[----:B-1----:R-:W-:Y:S01]  /*0060*/  STG.E desc[UR4][R2.64], R7 ;  /* 0x0000000702007986 */ /* 0x002fe2000c101904 */
[----:B------:R-:W-:Y:S06]  /*0070*/  BAR.SYNC.DEFER_BLOCKING 0x0 ;  /* 0x0000000000007b1d */ /* 0x000fec0000010000 */
[----:B------:R-:W-:Y:S05]  /*0080*/  EXIT ;  /* 0x000000000000794d */ /* 0x000fea0003800000 */
.L_x_0:
[----:B------:R-:W-:-:S00]  /*0090*/  BRA `(.L_x_0) ;  /* 0xfffffffc00fc7947 */ /* 0x000fc0000383ffff */
[----:B------:R-:W-:-:S00]  /*00a0*/  NOP ;  /* 0x0000000000007918 */ /* 0x000fc00000000000 */
        /* <DEDUP_REMOVED lines=13> */
.L_x_1:


//--------------------- .nv.shared.reserved.0     --------------------------
	.section	.nv.shared.reserved.0,"aw",@nobits
	.weak		__nv_reservedSMEM_offset_0_alias
	.size		__nv_reservedSMEM_offset_0_alias, 0, 64
	.other		__nv_reservedSMEM_offset_0_alias,@"STO_CUDA_RESERVED_SHARED STV_DEFAULT"
__nv_reservedSMEM_offset_0_alias:
	.zero		0
	.zero		64


//--------------------- .nv.constant0._Z3fooPi    --------------------------
	.section	.nv.constant0._Z3fooPi,"a",@progbits
	.sectionflags	@""
	.align	4
.nv.constant0._Z3fooPi:
	.zero		904


//--------------------- SYMBOLS --------------------------

	.type		.nv.reservedSmem.offset0,@object
	.size		.nv.reservedSmem.offset0,0x4
